//
// Generated by NVIDIA NVVM Compiler
//
// Compiler Build ID: CL-36424714
// Cuda compilation tools, release 13.0, V13.0.88
// Based on NVVM 20.0.0
//

.version 9.0
.target sm_100
.address_size 64

	// .globl	_Z3addIfLj512EEvPKT_S2_PS0_j

.visible .entry _Z3addIfLj512EEvPKT_S2_PS0_j(
	.param .u64 .ptr .align 1 _Z3addIfLj512EEvPKT_S2_PS0_j_param_0,
	.param .u64 .ptr .align 1 _Z3addIfLj512EEvPKT_S2_PS0_j_param_1,
	.param .u64 .ptr .align 1 _Z3addIfLj512EEvPKT_S2_PS0_j_param_2,
	.param .u32 _Z3addIfLj512EEvPKT_S2_PS0_j_param_3
)
{
	.reg .pred 	%p<2>;
	.reg .b32 	%r<12>;
	.reg .b32 	%f<13>;
	.reg .b64 	%rd<23>;

	ld.param.u64 	%rd1, [_Z3addIfLj512EEvPKT_S2_PS0_j_param_0];
	ld.param.u64 	%rd2, [_Z3addIfLj512EEvPKT_S2_PS0_j_param_1];
	ld.param.u64 	%rd3, [_Z3addIfLj512EEvPKT_S2_PS0_j_param_2];
	ld.param.u32 	%r4, [_Z3addIfLj512EEvPKT_S2_PS0_j_param_3];
	mov.u32 	%r5, %tid.x;
	mov.u32 	%r6, %ctaid.x;
	mov.u32 	%r1, %ntid.x;
	mul.lo.s32 	%r7, %r1, %r6;
	shl.b32 	%r8, %r7, 2;
	add.s32 	%r2, %r8, %r5;
	mad.lo.s32 	%r3, %r1, 3, %r2;
	setp.ge.u32 	%p1, %r3, %r4;
	@%p1 bra 	$L__BB0_2;
	cvta.to.global.u64 	%rd4, %rd1;
	cvta.to.global.u64 	%rd5, %rd2;
	cvta.to.global.u64 	%rd6, %rd3;
	mul.wide.u32 	%rd7, %r2, 4;
	add.s64 	%rd8, %rd4, %rd7;
	ld.global.f32 	%f1, [%rd8];
	add.s64 	%rd9, %rd5, %rd7;
	ld.global.f32 	%f2, [%rd9];
	add.f32 	%f3, %f1, %f2;
	add.s64 	%rd10, %rd6, %rd7;
	st.global.f32 	[%rd10], %f3;
	shl.b32 	%r9, %r1, 1;
	sub.s32 	%r10, %r3, %r9;
	mul.wide.u32 	%rd11, %r10, 4;
	add.s64 	%rd12, %rd4, %rd11;
	ld.global.f32 	%f4, [%rd12];
	add.s64 	%rd13, %rd5, %rd11;
	ld.global.f32 	%f5, [%rd13];
	add.f32 	%f6, %f4, %f5;
	add.s64 	%rd14, %rd6, %rd11;
	st.global.f32 	[%rd14], %f6;
	add.s32 	%r11, %r10, %r1;
	mul.wide.u32 	%rd15, %r11, 4;
	add.s64 	%rd16, %rd4, %rd15;
	ld.global.f32 	%f7, [%rd16];
	add.s64 	%rd17, %rd5, %rd15;
	ld.global.f32 	%f8, [%rd17];
	add.f32 	%f9, %f7, %f8;
	add.s64 	%rd18, %rd6, %rd15;
	st.global.f32 	[%rd18], %f9;
	mul.wide.u32 	%rd19, %r3, 4;
	add.s64 	%rd20, %rd4, %rd19;
	ld.global.f32 	%f10, [%rd20];
	add.s64 	%rd21, %rd5, %rd19;
	ld.global.f32 	%f11, [%rd21];
	add.f32 	%f12, %f10, %f11;
	add.s64 	%rd22, %rd6, %rd19;
	st.global.f32 	[%rd22], %f12;
$L__BB0_2:
	ret;

}


// ===== COMPILED SASS (sm_100) =====

	.target	sm_100

	.elftype	@"ET_EXEC"


//--------------------- .note.nv.tkinfo           --------------------------
	.section	.note.nv.tkinfo,"",@"SHT_NOTE"
	.sectionflags	@"SHF_NOTE_NV_TKINFO"
	.tkinfo
        /*0018*/ 	.word	0x00000002
        /*0030*/ 	.string	""
        /*0030*/ 	.string	"ptxas"
        /*0030*/ 	.string	"Cuda compilation tools, release 13.0, V13.0.88"
        /*0030*/ 	.string	"Build cuda_13.0.r13.0/compiler.36424714_0"
        /*0030*/ 	.string	"-arch sm_100 -m 64 "



//--------------------- .note.nv.cuinfo           --------------------------
	.section	.note.nv.cuinfo,"",@"SHT_NOTE"
	.sectionflags	@"SHF_NOTE_NV_CUINFO"
        /*0018*/ 	.short	0x0002
        /*001a*/ 	.short	0x0064
        /*001c*/ 	.short	0x0082
	.zero		2


//--------------------- .nv.info                  --------------------------
	.section	.nv.info,"",@"SHT_CUDA_INFO"
	.align	4


	//----- nvinfo : EIATTR_REGCOUNT
	.align		4
        /*0000*/ 	.byte	0x04, 0x2f
        /*0002*/ 	.short	(.L_1 - .L_0)
	.align		4
.L_0:
        /*0004*/ 	.word	index@(_Z3addIfLj512EEvPKT_S2_PS0_j)
        /*0008*/ 	.word	0x0000001c


	//----- nvinfo : EIATTR_FRAME_SIZE
	.align		4
.L_1:
        /*000c*/ 	.byte	0x04, 0x11
        /*000e*/ 	.short	(.L_3 - .L_2)
	.align		4
.L_2:
        /*0010*/ 	.word	index@(_Z3addIfLj512EEvPKT_S2_PS0_j)
        /*0014*/ 	.word	0x00000000


	//----- nvinfo : EIATTR_MIN_STACK_SIZE
	.align		4
.L_3:
        /*0018*/ 	.byte	0x04, 0x12
        /*001a*/ 	.short	(.L_5 - .L_4)
	.align		4
.L_4:
        /*001c*/ 	.word	index@(_Z3addIfLj512EEvPKT_S2_PS0_j)
        /*0020*/ 	.word	0x00000000
.L_5:


//--------------------- .nv.compat                --------------------------
	.section	.nv.compat,"",@"SHT_CUDA_COMPAT_INFO"
	.align	4
        /*0000*/ 	.byte	0x02, 0x09, 0x00, 0x00, 0x02, 0x02, 0x01, 0x00, 0x02, 0x05, 0x05, 0x00, 0x03, 0x07, 0x01, 0x01
        /*0010*/ 	.byte	0x02, 0x03, 0x00, 0x00, 0x02, 0x06, 0x01, 0x00, 0x04, 0x0b, 0x08, 0x00, 0x09, 0x00, 0x00, 0x00
        /*0020*/ 	.byte	0x00, 0x00, 0x00, 0x00


//--------------------- .nv.info._Z3addIfLj512EEvPKT_S2_PS0_j --------------------------
	.section	.nv.info._Z3addIfLj512EEvPKT_S2_PS0_j,"",@"SHT_CUDA_INFO"
	.sectionflags	@""
	.align	4


	//----- nvinfo : EIATTR_CUDA_API_VERSION
	.align		4
        /*0000*/ 	.byte	0x04, 0x37
        /*0002*/ 	.short	(.L_7 - .L_6)
.L_6:
        /*0004*/ 	.word	0x00000082


	//----- nvinfo : EIATTR_KPARAM_INFO
	.align		4
.L_7:
        /*0008*/ 	.byte	0x04, 0x17
        /*000a*/ 	.short	(.L_9 - .L_8)
.L_8:
        /*000c*/ 	.word	0x00000000
        /*0010*/ 	.short	0x0003
        /*0012*/ 	.short	0x0018
        /*0014*/ 	.byte	0x00, 0xf0, 0x11, 0x00


	//----- nvinfo : EIATTR_KPARAM_INFO
	.align		4
.L_9:
        /*0018*/ 	.byte	0x04, 0x17
        /*001a*/ 	.short	(.L_11 - .L_10)
.L_10:
        /*001c*/ 	.word	0x00000000
        /*0020*/ 	.short	0x0002
        /*0022*/ 	.short	0x0010
        /*0024*/ 	.byte	0x00, 0xf5, 0x21, 0x00


	//----- nvinfo : EIATTR_KPARAM_INFO
	.align		4
.L_11:
        /*0028*/ 	.byte	0x04, 0x17
        /*002a*/ 	.short	(.L_13 - .L_12)
.L_12:
        /*002c*/ 	.word	0x00000000
        /*0030*/ 	.short	0x0001
        /*0032*/ 	.short	0x0008
        /*0034*/ 	.byte	0x00, 0xf5, 0x21, 0x00


	//----- nvinfo : EIATTR_KPARAM_INFO
	.align		4
.L_13:
        /*0038*/ 	.byte	0x04, 0x17
        /*003a*/ 	.short	(.L_15 - .L_14)
.L_14:
        /*003c*/ 	.word	0x00000000
        /*0040*/ 	.short	0x0000
        /*0042*/ 	.short	0x0000
        /*0044*/ 	.byte	0x00, 0xf5, 0x21, 0x00


	//----- nvinfo : EIATTR_SPARSE_MMA_MASK
	.align		4
.L_15:
        /*0048*/ 	.byte	0x03, 0x50
        /*004a*/ 	.short	0x0000


	//----- nvinfo : EIATTR_MAXREG_COUNT
	.align		4
        /*004c*/ 	.byte	0x03, 0x1b
        /*004e*/ 	.short	0x00ff


	//----- nvinfo : EIATTR_MERCURY_ISA_VERSION
	.align		4
        /*0050*/ 	.byte	0x03, 0x5f
        /*0052*/ 	.short	0x0101


	//----- nvinfo : EIATTR_VRC_CTA_INIT_COUNT
	.align		4
        /*0054*/ 	.byte	0x02, 0x4a
	.zero		1
	.zero		1


	//----- nvinfo : EIATTR_EXIT_INSTR_OFFSETS
	.align		4
        /*0058*/ 	.byte	0x04, 0x1c
        /*005a*/ 	.short	(.L_17 - .L_16)


	//   ....[0]....
.L_16:
        /*005c*/ 	.word	0x00000090


	//   ....[1]....
        /*0060*/ 	.word	0x000002c0


	//----- nvinfo : EIATTR_CBANK_PARAM_SIZE
	.align		4
.L_17:
        /*0064*/ 	.byte	0x03, 0x19
        /*0066*/ 	.short	0x001c


	//----- nvinfo : EIATTR_PARAM_CBANK
	.align		4
        /*0068*/ 	.byte	0x04, 0x0a
        /*006a*/ 	.short	(.L_19 - .L_18)
	.align		4
.L_18:
        /*006c*/ 	.word	index@(.nv.constant0._Z3addIfLj512EEvPKT_S2_PS0_j)
        /*0070*/ 	.short	0x0380
        /*0072*/ 	.short	0x001c


	//----- nvinfo : EIATTR_SW_WAR
	.align		4
.L_19:
        /*0074*/ 	.byte	0x04, 0x36
        /*0076*/ 	.short	(.L_21 - .L_20)
.L_20:
        /*0078*/ 	.word	0x00000008
.L_21:


//--------------------- .nv.callgraph             --------------------------
	.section	.nv.callgraph,"",@"SHT_CUDA_CALLGRAPH"
	.align	4
	.sectionentsize	8
	.align		4
        /*0000*/ 	.word	0x00000000
	.align		4
        /*0004*/ 	.word	0xffffffff
	.align		4
        /*0008*/ 	.word	0x00000000
	.align		4
        /*000c*/ 	.word	0xfffffffe
	.align		4
        /*0010*/ 	.word	0x00000000
	.align		4
        /*0014*/ 	.word	0xfffffffd
	.align		4
        /*0018*/ 	.word	0x00000000
	.align		4
        /*001c*/ 	.word	0xfffffffc


//--------------------- .text._Z3addIfLj512EEvPKT_S2_PS0_j --------------------------
	.section	.text._Z3addIfLj512EEvPKT_S2_PS0_j,"ax",@progbits
	.align	128
        .global         _Z3addIfLj512EEvPKT_S2_PS0_j
        .type           _Z3addIfLj512EEvPKT_S2_PS0_j,@function
        .size           _Z3addIfLj512EEvPKT_S2_PS0_j,(.L_x_1 - _Z3addIfLj512EEvPKT_S2_PS0_j)
        .other          _Z3addIfLj512EEvPKT_S2_PS0_j,@"STO_CUDA_ENTRY STV_DEFAULT"
_Z3addIfLj512EEvPKT_S2_PS0_j:
.text._Z3addIfLj512EEvPKT_S2_PS0_j:
[----:B------:R-:W-:Y:S01]  /*0000*/  LDC R1, c[0x0][0x37c] ;  /* 0x0000df00ff017b82 */ /* 0x000fe20000000800 */
[----:B------:R-:W0:Y:S07]  /*0010*/  S2R R13, SR_TID.X ;  /* 0x00000000000d7919 */ /* 0x000e2e0000002100 */
[----:B------:R-:W1:Y:S01]  /*0020*/  S2UR UR4, SR_CTAID.X ;  /* 0x00000000000479c3 */ /* 0x000e620000002500 */
[----:B------:R-:W2:Y:S07]  /*0030*/  LDCU UR5, c[0x0][0x398] ;  /* 0x00007300ff0577ac */ /* 0x000eae0008000800 */
[----:B------:R-:W1:Y:S02]  /*0040*/  LDC R18, c[0x0][0x360] ;  /* 0x0000d800ff127b82 */ /* 0x000e640000000800 */
[----:B-1----:R-:W-:-:S05]  /*0050*/  IMAD R0, R18, UR4, RZ ;  /* 0x0000000412007c24 */ /* 0x002fca000f8e02ff */
[----:B0-----:R-:W-:-:S05]  /*0060*/  LEA R13, R0, R13, 0x2 ;  /* 0x0000000d000d7211 */ /* 0x001fca00078e10ff */
[----:B------:R-:W-:-:S05]  /*0070*/  IMAD R0, R18, 0x3, R13 ;  /* 0x0000000312007824 */ /* 0x000fca00078e020d */
[----:B--2---:R-:W-:-:S13]  /*0080*/  ISETP.GE.U32.AND P0, PT, R0, UR5, PT ;  /* 0x0000000500007c0c */ /* 0x004fda000bf06070 */
[----:B------:R-:W-:Y:S05]  /*0090*/  @P0 EXIT ;  /* 0x000000000000094d */ /* 0x000fea0003800000 */
[----:B------:R-:W0:Y:S01]  /*00a0*/  LDC.64 R4, c[0x0][0x380] ;  /* 0x0000e000ff047b82 */ /* 0x000e220000000a00 */
[----:B------:R-:W1:Y:S07]  /*00b0*/  LDCU.64 UR4, c[0x0][0x358] ;  /* 0x00006b00ff0477ac */ /* 0x000e6e0008000a00 */
[----:B------:R-:W2:Y:S08]  /*00c0*/  LDC.64 R2, c[0x0][0x388] ;  /* 0x0000e200ff027b82 */ /* 0x000eb00000000a00 */
[----:B------:R-:W3:Y:S01]  /*00d0*/  LDC.64 R6, c[0x0][0x390] ;  /* 0x0000e400ff067b82 */ /* 0x000ee20000000a00 */
[----:B0-----:R-:W-:-:S06]  /*00e0*/  IMAD.WIDE.U32 R8, R13, 0x4, R4 ;  /* 0x000000040d087825 */ /* 0x001fcc00078e0004 */
[----:B-1----:R-:W4:Y:S01]  /*00f0*/  LDG.E R8, desc[UR4][R8.64] ;  /* 0x0000000408087981 */ /* 0x002f22000c1e1900 */
[----:B--2---:R-:W-:-:S06]  /*0100*/  IMAD.WIDE.U32 R10, R13, 0x4, R2 ;  /* 0x000000040d0a7825 */ /* 0x004fcc00078e0002 */
[----:B------:R-:W4:Y:S01]  /*0110*/  LDG.E R11, desc[UR4][R10.64] ;  /* 0x000000040a0b7981 */ /* 0x000f22000c1e1900 */
[----:B------:R-:W-:Y:S02]  /*0120*/  IMAD R19, R18, -0x2, R0 ;  /* 0xfffffffe12137824 */ /* 0x000fe400078e0200 */
[----:B---3--:R-:W-:-:S04]  /*0130*/  IMAD.WIDE.U32 R12, R13, 0x4, R6 ;  /* 0x000000040d0c7825 */ /* 0x008fc800078e0006 */
[----:B------:R-:W-:-:S04]  /*0140*/  IMAD.WIDE.U32 R14, R19, 0x4, R4 ;  /* 0x00000004130e7825 */ /* 0x000fc800078e0004 */
[----:B------:R-:W-:-:S04]  /*0150*/  IMAD.WIDE.U32 R16, R19, 0x4, R2 ;  /* 0x0000000413107825 */ /* 0x000fc800078e0002 */
[----:B----4-:R-:W-:-:S05]  /*0160*/  FADD R21, R8, R11 ;  /* 0x0000000b08157221 */ /* 0x010fca0000000000 */
[----:B------:R0:W-:Y:S04]  /*0170*/  STG.E desc[UR4][R12.64], R21 ;  /* 0x000000150c007986 */ /* 0x0001e8000c101904 */
[----:B------:R-:W2:Y:S04]  /*0180*/  LDG.E R14, desc[UR4][R14.64] ;  /* 0x000000040e0e7981 */ /* 0x000ea8000c1e1900 */
[----:B------:R-:W2:Y:S01]  /*0190*/  LDG.E R17, desc[UR4][R16.64] ;  /* 0x0000000410117981 */ /* 0x000ea2000c1e1900 */
[C---:B------:R-:W-:Y:S01]  /*01a0*/  IADD3 R25, PT, PT, R19.reuse, R18, RZ ;  /* 0x0000001213197210 */ /* 0x040fe20007ffe0ff */
[----:B------:R-:W-:-:S04]  /*01b0*/  IMAD.WIDE.U32 R8, R19, 0x4, R6 ;  /* 0x0000000413087825 */ /* 0x000fc800078e0006 */
[----:B------:R-:W-:-:S04]  /*01c0*/  IMAD.WIDE.U32 R10, R25, 0x4, R4 ;  /* 0x00000004190a7825 */ /* 0x000fc800078e0004 */
[----:B------:R-:W-:-:S04]  /*01d0*/  IMAD.WIDE.U32 R18, R25, 0x4, R2 ;  /* 0x0000000419127825 */ /* 0x000fc800078e0002 */
[----:B--2---:R-:W-:-:S05]  /*01e0*/  FADD R23, R14, R17 ;  /* 0x000000110e177221 */ /* 0x004fca0000000000 */
[----:B------:R1:W-:Y:S04]  /*01f0*/  STG.E desc[UR4][R8.64], R23 ;  /* 0x0000001708007986 */ /* 0x0003e8000c101904 */
[----:B------:R-:W2:Y:S04]  /*0200*/  LDG.E R10, desc[UR4][R10.64] ;  /* 0x000000040a0a7981 */ /* 0x000ea8000c1e1900 */
[----:B------:R-:W2:Y:S01]  /*0210*/  LDG.E R19, desc[UR4][R18.64] ;  /* 0x0000000412137981 */ /* 0x000ea2000c1e1900 */
[----:B0-----:R-:W-:-:S04]  /*0220*/  IMAD.WIDE.U32 R12, R25, 0x4, R6 ;  /* 0x00000004190c7825 */ /* 0x001fc800078e0006 */
[----:B------:R-:W-:-:S04]  /*0230*/  IMAD.WIDE.U32 R4, R0, 0x4, R4 ;  /* 0x0000000400047825 */ /* 0x000fc800078e0004 */
[----:B------:R-:W-:-:S04]  /*0240*/  IMAD.WIDE.U32 R2, R0, 0x4, R2 ;  /* 0x0000000400027825 */ /* 0x000fc800078e0002 */
[----:B--2---:R-:W-:-:S05]  /*0250*/  FADD R15, R10, R19 ;  /* 0x000000130a0f7221 */ /* 0x004fca0000000000 */
[----:B------:R-:W-:Y:S04]  /*0260*/  STG.E desc[UR4][R12.64], R15 ;  /* 0x0000000f0c007986 */ /* 0x000fe8000c101904 */
[----:B------:R-:W1:Y:S04]  /*0270*/  LDG.E R4, desc[UR4][R4.64] ;  /* 0x0000000404047981 */ /* 0x000e68000c1e1900 */
[----:B------:R-:W1:Y:S01]  /*0280*/  LDG.E R3, desc[UR4][R2.64] ;  /* 0x0000000402037981 */ /* 0x000e62000c1e1900 */
[----:B------:R-:W-:-:S04]  /*0290*/  IMAD.WIDE.U32 R6, R0, 0x4, R6 ;  /* 0x0000000400067825 */ /* 0x000fc800078e0006 */
[----:B-1----:R-:W-:-:S05]  /*02a0*/  FADD R9, R4, R3 ;  /* 0x0000000304097221 */ /* 0x002fca0000000000 */
[----:B------:R-:W-:Y:S01]  /*02b0*/  STG.E desc[UR4][R6.64], R9 ;  /* 0x0000000906007986 */ /* 0x000fe2000c101904 */
[----:B------:R-:W-:Y:S05]  /*02c0*/  EXIT ;  /* 0x000000000000794d */ /* 0x000fea0003800000 */
.L_x_0:
[----:B------:R-:W-:-:S00]  /*02d0*/  BRA `(.L_x_0) ;  /* 0xfffffffc00fc7947 */ /* 0x000fc0000383ffff */
[----:B------:R-:W-:-:S00]  /*02e0*/  NOP ;  /* 0x0000000000007918 */ /* 0x000fc00000000000 */
        /* <DEDUP_REMOVED lines=9> */
.L_x_1:


//--------------------- .nv.shared.reserved.0     --------------------------
	.section	.nv.shared.reserved.0,"aw",@nobits
	.weak		__nv_reservedSMEM_offset_0_alias
	.size		__nv_reservedSMEM_offset_0_alias, 0, 64
	.other		__nv_reservedSMEM_offset_0_alias,@"STO_CUDA_RESERVED_SHARED STV_DEFAULT"
__nv_reservedSMEM_offset_0_alias:
	.zero		0
	.zero		64


//--------------------- .nv.constant0._Z3addIfLj512EEvPKT_S2_PS0_j --------------------------
	.section	.nv.constant0._Z3addIfLj512EEvPKT_S2_PS0_j,"a",@progbits
	.sectionflags	@""
	.align	4
.nv.constant0._Z3addIfLj512EEvPKT_S2_PS0_j:
	.zero		924


//--------------------- SYMBOLS --------------------------

	.type		.nv.reservedSmem.offset0,@object
	.size		.nv.reservedSmem.offset0,0x4
